//
// Generated by NVIDIA NVVM Compiler
//
// Compiler Build ID: CL-36424714
// Cuda compilation tools, release 13.0, V13.0.88
// Based on NVVM 20.0.0
//

.version 9.0
.target sm_100
.address_size 64

	// .globl	_Z19test_sass_injectionv
.extern .func  (.param .b32 func_retval0) vprintf
(
	.param .b64 vprintf_param_0,
	.param .b64 vprintf_param_1
)
;
.global .align 1 .b8 $str[12] = {82, 101, 115, 117, 108, 116, 58, 32, 37, 102, 10};

.visible .entry _Z19test_sass_injectionv()
{
	.local .align 8 .b8 	__local_depot0[8];
	.reg .b64 	%SP;
	.reg .b64 	%SPL;
	.reg .pred 	%p<2>;
	.reg .b32 	%r<4>;
	.reg .b32 	%f<3>;
	.reg .b64 	%rd<5>;
	.reg .b64 	%fd<2>;

	mov.u64 	%SPL, __local_depot0;
	cvta.local.u64 	%SP, %SPL;
	// begin inline asm
	{
  .reg .f32 tmp;
  mov.f32 tmp, 0f3f800000;
  mov.f32 %f2, tmp;
}

	// end inline asm
	mov.u32 	%r1, %tid.x;
	setp.ne.s32 	%p1, %r1, 0;
	@%p1 bra 	$L__BB0_2;
	add.u64 	%rd1, %SP, 0;
	add.u64 	%rd2, %SPL, 0;
	cvt.f64.f32 	%fd1, %f2;
	st.local.f64 	[%rd2], %fd1;
	mov.u64 	%rd3, $str;
	cvta.global.u64 	%rd4, %rd3;
	{ // callseq 0, 0
	.param .b64 param0;
	st.param.b64 	[param0], %rd4;
	.param .b64 param1;
	st.param.b64 	[param1], %rd1;
	.param .b32 retval0;
	call.uni (retval0), 
	vprintf, 
	(
	param0, 
	param1
	);
	ld.param.b32 	%r2, [retval0];
	} // callseq 0
$L__BB0_2:
	ret;

}


// ===== COMPILED SASS (sm_100) =====

	.target	sm_100

	.elftype	@"ET_EXEC"


//--------------------- .note.nv.tkinfo           --------------------------
	.section	.note.nv.tkinfo,"",@"SHT_NOTE"
	.sectionflags	@"SHF_NOTE_NV_TKINFO"
	.tkinfo
        /*0018*/ 	.word	0x00000002
        /*0030*/ 	.string	""
        /*0030*/ 	.string	"ptxas"
        /*0030*/ 	.string	"Cuda compilation tools, release 13.0, V13.0.88"
        /*0030*/ 	.string	"Build cuda_13.0.r13.0/compiler.36424714_0"
        /*0030*/ 	.string	"-arch sm_100 -m 64 "



//--------------------- .note.nv.cuinfo           --------------------------
	.section	.note.nv.cuinfo,"",@"SHT_NOTE"
	.sectionflags	@"SHF_NOTE_NV_CUINFO"
        /*0018*/ 	.short	0x0002
        /*001a*/ 	.short	0x0064
        /*001c*/ 	.short	0x0082
	.zero		2


//--------------------- .nv.info                  --------------------------
	.section	.nv.info,"",@"SHT_CUDA_INFO"
	.align	4


	//----- nvinfo : EIATTR_REGCOUNT
	.align		4
        /*0000*/ 	.byte	0x04, 0x2f
        /*0002*/ 	.short	(.L_2 - .L_1)
	.align		4
.L_1:
        /*0004*/ 	.word	index@(_Z19test_sass_injectionv)
        /*0008*/ 	.word	0x00000018


	//----- nvinfo : EIATTR_FRAME_SIZE
	.align		4
.L_2:
        /*000c*/ 	.byte	0x04, 0x11
        /*000e*/ 	.short	(.L_4 - .L_3)
	.align		4
.L_3:
        /*0010*/ 	.word	index@(_Z19test_sass_injectionv)
        /*0014*/ 	.word	0x00000008


	//----- nvinfo : EIATTR_MIN_STACK_SIZE
	.align		4
.L_4:
        /*0018*/ 	.byte	0x04, 0x12
        /*001a*/ 	.short	(.L_6 - .L_5)
	.align		4
.L_5:
        /*001c*/ 	.word	index@(_Z19test_sass_injectionv)
        /*0020*/ 	.word	0x00000008
.L_6:


//--------------------- .nv.compat                --------------------------
	.section	.nv.compat,"",@"SHT_CUDA_COMPAT_INFO"
	.align	4
        /*0000*/ 	.byte	0x02, 0x09, 0x00, 0x00, 0x02, 0x02, 0x01, 0x00, 0x02, 0x05, 0x05, 0x00, 0x03, 0x07, 0x01, 0x01
        /*0010*/ 	.byte	0x02, 0x03, 0x00, 0x00, 0x02, 0x06, 0x01, 0x00, 0x04, 0x0b, 0x08, 0x00, 0x09, 0x00, 0x00, 0x00
        /*0020*/ 	.byte	0x00, 0x00, 0x00, 0x00


//--------------------- .nv.info._Z19test_sass_injectionv --------------------------
	.section	.nv.info._Z19test_sass_injectionv,"",@"SHT_CUDA_INFO"
	.sectionflags	@""
	.align	4


	//----- nvinfo : EIATTR_CUDA_API_VERSION
	.align		4
        /*0000*/ 	.byte	0x04, 0x37
        /*0002*/ 	.short	(.L_8 - .L_7)
.L_7:
        /*0004*/ 	.word	0x00000082


	//----- nvinfo : EIATTR_SPARSE_MMA_MASK
	.align		4
.L_8:
        /*0008*/ 	.byte	0x03, 0x50
        /*000a*/ 	.short	0x0000


	//----- nvinfo : EIATTR_MAXREG_COUNT
	.align		4
        /*000c*/ 	.byte	0x03, 0x1b
        /*000e*/ 	.short	0x00ff


	//----- nvinfo : EIATTR_EXTERNS
	.align		4
        /*0010*/ 	.byte	0x04, 0x0f
        /*0012*/ 	.short	(.L_10 - .L_9)


	//   ....[0]....
	.align		4
.L_9:
        /*0014*/ 	.word	index@(vprintf)


	//----- nvinfo : EIATTR_MERCURY_ISA_VERSION
	.align		4
.L_10:
        /*0018*/ 	.byte	0x03, 0x5f
        /*001a*/ 	.short	0x0101


	//----- nvinfo : EIATTR_VRC_CTA_INIT_COUNT
	.align		4
        /*001c*/ 	.byte	0x02, 0x4a
	.zero		1
	.zero		1


	//----- nvinfo : EIATTR_SYSCALL_OFFSETS
	.align		4
        /*0020*/ 	.byte	0x04, 0x46
        /*0022*/ 	.short	(.L_12 - .L_11)


	//   ....[0]....
.L_11:
        /*0024*/ 	.word	0x00000120


	//----- nvinfo : EIATTR_EXIT_INSTR_OFFSETS
	.align		4
.L_12:
        /*0028*/ 	.byte	0x04, 0x1c
        /*002a*/ 	.short	(.L_14 - .L_13)


	//   ....[0]....
.L_13:
        /*002c*/ 	.word	0x00000080


	//   ....[1]....
        /*0030*/ 	.word	0x00000130


	//----- nvinfo : EIATTR_CRS_STACK_SIZE
	.align		4
.L_14:
        /*0034*/ 	.byte	0x04, 0x1e
        /*0036*/ 	.short	(.L_16 - .L_15)
.L_15:
        /*0038*/ 	.word	0x00000000


	//----- nvinfo : EIATTR_SW_WAR
	.align		4
.L_16:
        /*003c*/ 	.byte	0x04, 0x36
        /*003e*/ 	.short	(.L_18 - .L_17)
.L_17:
        /*0040*/ 	.word	0x00000008
.L_18:


//--------------------- .nv.callgraph             --------------------------
	.section	.nv.callgraph,"",@"SHT_CUDA_CALLGRAPH"
	.align	4
	.sectionentsize	8
	.align		4
        /*0000*/ 	.word	0x00000000
	.align		4
        /*0004*/ 	.word	0xffffffff
	.align		4
        /*0008*/ 	.word	index@(_Z19test_sass_injectionv)
	.align		4
        /*000c*/ 	.word	index@(vprintf)
	.align		4
        /*0010*/ 	.word	0x00000000
	.align		4
        /*0014*/ 	.word	0xfffffffe
	.align		4
        /*0018*/ 	.word	0x00000000
	.align		4
        /*001c*/ 	.word	0xfffffffd
	.align		4
        /*0020*/ 	.word	0x00000000
	.align		4
        /*0024*/ 	.word	0xfffffffc


//--------------------- .nv.constant4             --------------------------
	.section	.nv.constant4,"a",@progbits
	.align	8
	.align		8
.nv.constant4:
        /*0000*/ 	.dword	vprintf
	.align		8
        /*0008*/ 	.dword	$str


//--------------------- .text._Z19test_sass_injectionv --------------------------
	.section	.text._Z19test_sass_injectionv,"ax",@progbits
	.align	128
        .global         _Z19test_sass_injectionv
        .type           _Z19test_sass_injectionv,@function
        .size           _Z19test_sass_injectionv,(.L_x_2 - _Z19test_sass_injectionv)
        .other          _Z19test_sass_injectionv,@"STO_CUDA_ENTRY STV_DEFAULT"
_Z19test_sass_injectionv:
.text._Z19test_sass_injectionv:
[----:B------:R-:W0:Y:S01]  /*0000*/  LDC R1, c[0x0][0x37c] ;  /* 0x0000df00ff017b82 */ /* 0x000e220000000800 */
[----:B------:R-:W1:Y:S01]  /*0010*/  S2R R0, SR_TID.X ;  /* 0x0000000000007919 */ /* 0x000e620000002100 */
[----:B------:R-:W2:Y:S01]  /*0020*/  LDCU UR4, c[0x0][0x2f8] ;  /* 0x00005f00ff0477ac */ /* 0x000ea20008000800 */
[----:B0-----:R-:W-:Y:S01]  /*0030*/  VIADD R1, R1, 0xfffffff8 ;  /* 0xfffffff801017836 */ /* 0x001fe20000000000 */
[----:B------:R-:W0:Y:S04]  /*0040*/  LDCU UR5, c[0x0][0x2fc] ;  /* 0x00005f80ff0577ac */ /* 0x000e280008000800 */
[----:B--2---:R-:W-:-:S05]  /*0050*/  IADD3 R6, P1, PT, R1, UR4, RZ ;  /* 0x0000000401067c10 */ /* 0x004fca000ff3e0ff */
[----:B0-----:R-:W-:Y:S01]  /*0060*/  IMAD.X R7, RZ, RZ, UR5, P1 ;  /* 0x00000005ff077e24 */ /* 0x001fe200088e06ff */
[----:B-1----:R-:W-:-:S13]  /*0070*/  ISETP.NE.AND P0, PT, R0, RZ, PT ;  /* 0x000000ff0000720c */ /* 0x002fda0003f05270 */
[----:B------:R-:W-:Y:S05]  /*0080*/  @P0 EXIT ;  /* 0x000000000000094d */ /* 0x000fea0003800000 */
[----:B------:R-:W-:Y:S02]  /*0090*/  HFMA2 R9, -RZ, RZ, 1.984375, 0 ;  /* 0x3ff00000ff097431 */ /* 0x000fe400000001ff */
[----:B------:R-:W-:Y:S01]  /*00a0*/  IMAD.MOV.U32 R8, RZ, RZ, 0x0 ;  /* 0x00000000ff087424 */ /* 0x000fe200078e00ff */
[----:B------:R-:W-:Y:S01]  /*00b0*/  MOV R0, 0x0 ;  /* 0x0000000000007802 */ /* 0x000fe20000000f00 */
[----:B------:R-:W0:Y:S03]  /*00c0*/  LDCU.64 UR4, c[0x4][0x8] ;  /* 0x01000100ff0477ac */ /* 0x000e260008000a00 */
[----:B------:R1:W2:Y:S01]  /*00d0*/  LDC.64 R2, c[0x4][R0] ;  /* 0x0100000000027b82 */ /* 0x0002a20000000a00 */
[----:B------:R1:W-:Y:S01]  /*00e0*/  STL.64 [R1], R8 ;  /* 0x0000000801007387 */ /* 0x0003e20000100a00 */
[----:B0-----:R-:W-:Y:S01]  /*00f0*/  IMAD.U32 R4, RZ, RZ, UR4 ;  /* 0x00000004ff047e24 */ /* 0x001fe2000f8e00ff */
[----:B-1----:R-:W-:-:S07]  /*0100*/  MOV R5, UR5 ;  /* 0x0000000500057c02 */ /* 0x002fce0008000f00 */
[----:B------:R-:W-:-:S07]  /*0110*/  LEPC R20, `(.L_x_0) ;  /* 0x000000001014794e */ /* 0x000fce0000000000 */
[----:B--2---:R-:W-:Y:S05]  /*0120*/  CALL.ABS.NOINC R2 ;  /* 0x0000000002007343 */ /* 0x004fea0003c00000 */
.L_x_0:
[----:B------:R-:W-:Y:S05]  /*0130*/  EXIT ;  /* 0x000000000000794d */ /* 0x000fea0003800000 */
.L_x_1:
[----:B------:R-:W-:-:S00]  /*0140*/  BRA `(.L_x_1) ;  /* 0xfffffffc00fc7947 */ /* 0x000fc0000383ffff */
[----:B------:R-:W-:-:S00]  /*0150*/  NOP ;  /* 0x0000000000007918 */ /* 0x000fc00000000000 */
        /* <DEDUP_REMOVED lines=10> */
.L_x_2:


//--------------------- .nv.global.init           --------------------------
	.section	.nv.global.init,"aw",@progbits
.nv.global.init:
	.type		$str,@object
	.size		$str,(.L_0 - $str)
$str:
        /*0000*/ 	.byte	0x52, 0x65, 0x73, 0x75, 0x6c, 0x74, 0x3a, 0x20, 0x25, 0x66, 0x0a, 0x00
.L_0:


//--------------------- .nv.shared.reserved.0     --------------------------
	.section	.nv.shared.reserved.0,"aw",@nobits
	.weak		__nv_reservedSMEM_offset_0_alias
	.size		__nv_reservedSMEM_offset_0_alias, 0, 64
	.other		__nv_reservedSMEM_offset_0_alias,@"STO_CUDA_RESERVED_SHARED STV_DEFAULT"
__nv_reservedSMEM_offset_0_alias:
	.zero		0
	.zero		64


//--------------------- .nv.constant0._Z19test_sass_injectionv --------------------------
	.section	.nv.constant0._Z19test_sass_injectionv,"a",@progbits
	.sectionflags	@""
	.align	4
.nv.constant0._Z19test_sass_injectionv:
	.zero		896


//--------------------- SYMBOLS --------------------------

	.type		.nv.reservedSmem.offset0,@object
	.size		.nv.reservedSmem.offset0,0x4
	.type		vprintf,@function
